//
// Generated by NVIDIA NVVM Compiler
//
// Compiler Build ID: CL-36424714
// Cuda compilation tools, release 13.0, V13.0.88
// Based on NVVM 20.0.0
//

.version 9.0
.target sm_100
.address_size 64

	// .globl	_Z6reducePfmS_PFfffE

.visible .entry _Z6reducePfmS_PFfffE(
	.param .u64 .ptr .align 1 _Z6reducePfmS_PFfffE_param_0,
	.param .u64 _Z6reducePfmS_PFfffE_param_1,
	.param .u64 .ptr .align 1 _Z6reducePfmS_PFfffE_param_2,
	.param .u64 .ptr .align 1 _Z6reducePfmS_PFfffE_param_3
)
{


	ret;

}
	// .globl	_Z9histogramv
.visible .entry _Z9histogramv()
{


	ret;

}
	// .globl	_Z4scanv
.visible .entry _Z4scanv()
{


	ret;

}


// ===== COMPILED SASS (sm_100) =====

	.target	sm_100

	.elftype	@"ET_EXEC"


//--------------------- .note.nv.tkinfo           --------------------------
	.section	.note.nv.tkinfo,"",@"SHT_NOTE"
	.sectionflags	@"SHF_NOTE_NV_TKINFO"
	.tkinfo
        /*0018*/ 	.word	0x00000002
        /*0030*/ 	.string	""
        /*0030*/ 	.string	"ptxas"
        /*0030*/ 	.string	"Cuda compilation tools, release 13.0, V13.0.88"
        /*0030*/ 	.string	"Build cuda_13.0.r13.0/compiler.36424714_0"
        /*0030*/ 	.string	"-arch sm_100 -m 64 "



//--------------------- .note.nv.cuinfo           --------------------------
	.section	.note.nv.cuinfo,"",@"SHT_NOTE"
	.sectionflags	@"SHF_NOTE_NV_CUINFO"
        /*0018*/ 	.short	0x0002
        /*001a*/ 	.short	0x0064
        /*001c*/ 	.short	0x0082
	.zero		2


//--------------------- .nv.info                  --------------------------
	.section	.nv.info,"",@"SHT_CUDA_INFO"
	.align	4


	//----- nvinfo : EIATTR_REGCOUNT
	.align		4
        /*0000*/ 	.byte	0x04, 0x2f
        /*0002*/ 	.short	(.L_1 - .L_0)
	.align		4
.L_0:
        /*0004*/ 	.word	index@(_Z6reducePfmS_PFfffE)
        /*0008*/ 	.word	0x00000004


	//----- nvinfo : EIATTR_FRAME_SIZE
	.align		4
.L_1:
        /*000c*/ 	.byte	0x04, 0x11
        /*000e*/ 	.short	(.L_3 - .L_2)
	.align		4
.L_2:
        /*0010*/ 	.word	index@(_Z6reducePfmS_PFfffE)
        /*0014*/ 	.word	0x00000000


	//----- nvinfo : EIATTR_REGCOUNT
	.align		4
.L_3:
        /*0018*/ 	.byte	0x04, 0x2f
        /*001a*/ 	.short	(.L_5 - .L_4)
	.align		4
.L_4:
        /*001c*/ 	.word	index@(_Z9histogramv)
        /*0020*/ 	.word	0x00000004


	//----- nvinfo : EIATTR_FRAME_SIZE
	.align		4
.L_5:
        /*0024*/ 	.byte	0x04, 0x11
        /*0026*/ 	.short	(.L_7 - .L_6)
	.align		4
.L_6:
        /*0028*/ 	.word	index@(_Z9histogramv)
        /*002c*/ 	.word	0x00000000


	//----- nvinfo : EIATTR_REGCOUNT
	.align		4
.L_7:
        /*0030*/ 	.byte	0x04, 0x2f
        /*0032*/ 	.short	(.L_9 - .L_8)
	.align		4
.L_8:
        /*0034*/ 	.word	index@(_Z4scanv)
        /*0038*/ 	.word	0x00000004


	//----- nvinfo : EIATTR_FRAME_SIZE
	.align		4
.L_9:
        /*003c*/ 	.byte	0x04, 0x11
        /*003e*/ 	.short	(.L_11 - .L_10)
	.align		4
.L_10:
        /*0040*/ 	.word	index@(_Z4scanv)
        /*0044*/ 	.word	0x00000000


	//----- nvinfo : EIATTR_MIN_STACK_SIZE
	.align		4
.L_11:
        /*0048*/ 	.byte	0x04, 0x12
        /*004a*/ 	.short	(.L_13 - .L_12)
	.align		4
.L_12:
        /*004c*/ 	.word	index@(_Z4scanv)
        /*0050*/ 	.word	0x00000000


	//----- nvinfo : EIATTR_MIN_STACK_SIZE
	.align		4
.L_13:
        /*0054*/ 	.byte	0x04, 0x12
        /*0056*/ 	.short	(.L_15 - .L_14)
	.align		4
.L_14:
        /*0058*/ 	.word	index@(_Z9histogramv)
        /*005c*/ 	.word	0x00000000


	//----- nvinfo : EIATTR_MIN_STACK_SIZE
	.align		4
.L_15:
        /*0060*/ 	.byte	0x04, 0x12
        /*0062*/ 	.short	(.L_17 - .L_16)
	.align		4
.L_16:
        /*0064*/ 	.word	index@(_Z6reducePfmS_PFfffE)
        /*0068*/ 	.word	0x00000000
.L_17:


//--------------------- .nv.compat                --------------------------
	.section	.nv.compat,"",@"SHT_CUDA_COMPAT_INFO"
	.align	4
        /*0000*/ 	.byte	0x02, 0x09, 0x00, 0x00, 0x02, 0x02, 0x01, 0x00, 0x02, 0x05, 0x05, 0x00, 0x03, 0x07, 0x01, 0x01
        /*0010*/ 	.byte	0x02, 0x03, 0x00, 0x00, 0x02, 0x06, 0x01, 0x00, 0x04, 0x0b, 0x08, 0x00, 0x09, 0x00, 0x00, 0x00
        /*0020*/ 	.byte	0x00, 0x00, 0x00, 0x00


//--------------------- .nv.info._Z4scanv         --------------------------
	.section	.nv.info._Z4scanv,"",@"SHT_CUDA_INFO"
	.sectionflags	@""
	.align	4


	//----- nvinfo : EIATTR_CUDA_API_VERSION
	.align		4
        /*0000*/ 	.byte	0x04, 0x37
        /*0002*/ 	.short	(.L_19 - .L_18)
.L_18:
        /*0004*/ 	.word	0x00000082


	//----- nvinfo : EIATTR_SPARSE_MMA_MASK
	.align		4
.L_19:
        /*0008*/ 	.byte	0x03, 0x50
        /*000a*/ 	.short	0x0000


	//----- nvinfo : EIATTR_MAXREG_COUNT
	.align		4
        /*000c*/ 	.byte	0x03, 0x1b
        /*000e*/ 	.short	0x00ff


	//----- nvinfo : EIATTR_MERCURY_ISA_VERSION
	.align		4
        /*0010*/ 	.byte	0x03, 0x5f
        /*0012*/ 	.short	0x0101


	//----- nvinfo : EIATTR_VRC_CTA_INIT_COUNT
	.align		4
        /*0014*/ 	.byte	0x02, 0x4a
	.zero		1
	.zero		1


	//----- nvinfo : EIATTR_EXIT_INSTR_OFFSETS
	.align		4
        /*0018*/ 	.byte	0x04, 0x1c
        /*001a*/ 	.short	(.L_21 - .L_20)


	//   ....[0]....
.L_20:
        /*001c*/ 	.word	0x00000010


	//----- nvinfo : EIATTR_SW_WAR
	.align		4
.L_21:
        /*0020*/ 	.byte	0x04, 0x36
        /*0022*/ 	.short	(.L_23 - .L_22)
.L_22:
        /*0024*/ 	.word	0x00000008
.L_23:


//--------------------- .nv.info._Z9histogramv    --------------------------
	.section	.nv.info._Z9histogramv,"",@"SHT_CUDA_INFO"
	.sectionflags	@""
	.align	4


	//----- nvinfo : EIATTR_CUDA_API_VERSION
	.align		4
        /*0000*/ 	.byte	0x04, 0x37
        /*0002*/ 	.short	(.L_25 - .L_24)
.L_24:
        /*0004*/ 	.word	0x00000082


	//----- nvinfo : EIATTR_SPARSE_MMA_MASK
	.align		4
.L_25:
        /*0008*/ 	.byte	0x03, 0x50
        /*000a*/ 	.short	0x0000


	//----- nvinfo : EIATTR_MAXREG_COUNT
	.align		4
        /*000c*/ 	.byte	0x03, 0x1b
        /*000e*/ 	.short	0x00ff


	//----- nvinfo : EIATTR_MERCURY_ISA_VERSION
	.align		4
        /*0010*/ 	.byte	0x03, 0x5f
        /*0012*/ 	.short	0x0101


	//----- nvinfo : EIATTR_VRC_CTA_INIT_COUNT
	.align		4
        /*0014*/ 	.byte	0x02, 0x4a
	.zero		1
	.zero		1


	//----- nvinfo : EIATTR_EXIT_INSTR_OFFSETS
	.align		4
        /*0018*/ 	.byte	0x04, 0x1c
        /*001a*/ 	.short	(.L_27 - .L_26)


	//   ....[0]....
.L_26:
        /*001c*/ 	.word	0x00000010


	//----- nvinfo : EIATTR_SW_WAR
	.align		4
.L_27:
        /*0020*/ 	.byte	0x04, 0x36
        /*0022*/ 	.short	(.L_29 - .L_28)
.L_28:
        /*0024*/ 	.word	0x00000008
.L_29:


//--------------------- .nv.info._Z6reducePfmS_PFfffE --------------------------
	.section	.nv.info._Z6reducePfmS_PFfffE,"",@"SHT_CUDA_INFO"
	.sectionflags	@""
	.align	4


	//----- nvinfo : EIATTR_CUDA_API_VERSION
	.align		4
        /*0000*/ 	.byte	0x04, 0x37
        /*0002*/ 	.short	(.L_31 - .L_30)
.L_30:
        /*0004*/ 	.word	0x00000082


	//----- nvinfo : EIATTR_KPARAM_INFO
	.align		4
.L_31:
        /*0008*/ 	.byte	0x04, 0x17
        /*000a*/ 	.short	(.L_33 - .L_32)
.L_32:
        /*000c*/ 	.word	0x00000000
        /*0010*/ 	.short	0x0003
        /*0012*/ 	.short	0x0018
        /*0014*/ 	.byte	0x00, 0xf5, 0x21, 0x00


	//----- nvinfo : EIATTR_KPARAM_INFO
	.align		4
.L_33:
        /*0018*/ 	.byte	0x04, 0x17
        /*001a*/ 	.short	(.L_35 - .L_34)
.L_34:
        /*001c*/ 	.word	0x00000000
        /*0020*/ 	.short	0x0002
        /*0022*/ 	.short	0x0010
        /*0024*/ 	.byte	0x00, 0xf5, 0x21, 0x00


	//----- nvinfo : EIATTR_KPARAM_INFO
	.align		4
.L_35:
        /*0028*/ 	.byte	0x04, 0x17
        /*002a*/ 	.short	(.L_37 - .L_36)
.L_36:
        /*002c*/ 	.word	0x00000000
        /*0030*/ 	.short	0x0001
        /*0032*/ 	.short	0x0008
        /*0034*/ 	.byte	0x00, 0xf0, 0x21, 0x00


	//----- nvinfo : EIATTR_KPARAM_INFO
	.align		4
.L_37:
        /*0038*/ 	.byte	0x04, 0x17
        /*003a*/ 	.short	(.L_39 - .L_38)
.L_38:
        /*003c*/ 	.word	0x00000000
        /*0040*/ 	.short	0x0000
        /*0042*/ 	.short	0x0000
        /*0044*/ 	.byte	0x00, 0xf5, 0x21, 0x00


	//----- nvinfo : EIATTR_SPARSE_MMA_MASK
	.align		4
.L_39:
        /*0048*/ 	.byte	0x03, 0x50
        /*004a*/ 	.short	0x0000


	//----- nvinfo : EIATTR_MAXREG_COUNT
	.align		4
        /*004c*/ 	.byte	0x03, 0x1b
        /*004e*/ 	.short	0x00ff


	//----- nvinfo : EIATTR_MERCURY_ISA_VERSION
	.align		4
        /*0050*/ 	.byte	0x03, 0x5f
        /*0052*/ 	.short	0x0101


	//----- nvinfo : EIATTR_VRC_CTA_INIT_COUNT
	.align		4
        /*0054*/ 	.byte	0x02, 0x4a
	.zero		1
	.zero		1


	//----- nvinfo : EIATTR_EXIT_INSTR_OFFSETS
	.align		4
        /*0058*/ 	.byte	0x04, 0x1c
        /*005a*/ 	.short	(.L_41 - .L_40)


	//   ....[0]....
.L_40:
        /*005c*/ 	.word	0x00000010


	//----- nvinfo : EIATTR_CBANK_PARAM_SIZE
	.align		4
.L_41:
        /*0060*/ 	.byte	0x03, 0x19
        /*0062*/ 	.short	0x0020


	//----- nvinfo : EIATTR_PARAM_CBANK
	.align		4
        /*0064*/ 	.byte	0x04, 0x0a
        /*0066*/ 	.short	(.L_43 - .L_42)
	.align		4
.L_42:
        /*0068*/ 	.word	index@(.nv.constant0._Z6reducePfmS_PFfffE)
        /*006c*/ 	.short	0x0380
        /*006e*/ 	.short	0x0020


	//----- nvinfo : EIATTR_SW_WAR
	.align		4
.L_43:
        /*0070*/ 	.byte	0x04, 0x36
        /*0072*/ 	.short	(.L_45 - .L_44)
.L_44:
        /*0074*/ 	.word	0x00000008
.L_45:


//--------------------- .nv.callgraph             --------------------------
	.section	.nv.callgraph,"",@"SHT_CUDA_CALLGRAPH"
	.align	4
	.sectionentsize	8
	.align		4
        /*0000*/ 	.word	0x00000000
	.align		4
        /*0004*/ 	.word	0xffffffff
	.align		4
        /*0008*/ 	.word	0x00000000
	.align		4
        /*000c*/ 	.word	0xfffffffe
	.align		4
        /*0010*/ 	.word	0x00000000
	.align		4
        /*0014*/ 	.word	0xfffffffd
	.align		4
        /*0018*/ 	.word	0x00000000
	.align		4
        /*001c*/ 	.word	0xfffffffc


//--------------------- .text._Z4scanv            --------------------------
	.section	.text._Z4scanv,"ax",@progbits
	.align	128
        .global         _Z4scanv
        .type           _Z4scanv,@function
        .size           _Z4scanv,(.L_x_3 - _Z4scanv)
        .other          _Z4scanv,@"STO_CUDA_ENTRY STV_DEFAULT"
_Z4scanv:
.text._Z4scanv:
[----:B------:R-:W-:Y:S01]  /*0000*/  LDC R1, c[0x0][0x37c] ;  /* 0x0000df00ff017b82 */ /* 0x000fe20000000800 */
[----:B------:R-:W-:Y:S05]  /*0010*/  EXIT ;  /* 0x000000000000794d */ /* 0x000fea0003800000 */
.L_x_0:
[----:B------:R-:W-:-:S00]  /*0020*/  BRA `(.L_x_0) ;  /* 0xfffffffc00fc7947 */ /* 0x000fc0000383ffff */
[----:B------:R-:W-:-:S00]  /*0030*/  NOP ;  /* 0x0000000000007918 */ /* 0x000fc00000000000 */
        /* <DEDUP_REMOVED lines=12> */
.L_x_3:


//--------------------- .text._Z9histogramv       --------------------------
	.section	.text._Z9histogramv,"ax",@progbits
	.align	128
        .global         _Z9histogramv
        .type           _Z9histogramv,@function
        .size           _Z9histogramv,(.L_x_4 - _Z9histogramv)
        .other          _Z9histogramv,@"STO_CUDA_ENTRY STV_DEFAULT"
_Z9histogramv:
.text._Z9histogramv:
[----:B------:R-:W-:Y:S01]  /*0000*/  LDC R1, c[0x0][0x37c] ;  /* 0x0000df00ff017b82 */ /* 0x000fe20000000800 */
[----:B------:R-:W-:Y:S05]  /*0010*/  EXIT ;  /* 0x000000000000794d */ /* 0x000fea0003800000 */
.L_x_1:
        /* <DEDUP_REMOVED lines=14> */
.L_x_4:


//--------------------- .text._Z6reducePfmS_PFfffE --------------------------
	.section	.text._Z6reducePfmS_PFfffE,"ax",@progbits
	.align	128
        .global         _Z6reducePfmS_PFfffE
        .type           _Z6reducePfmS_PFfffE,@function
        .size           _Z6reducePfmS_PFfffE,(.L_x_5 - _Z6reducePfmS_PFfffE)
        .other          _Z6reducePfmS_PFfffE,@"STO_CUDA_ENTRY STV_DEFAULT"
_Z6reducePfmS_PFfffE:
.text._Z6reducePfmS_PFfffE:
[----:B------:R-:W-:Y:S01]  /*0000*/  LDC R1, c[0x0][0x37c] ;  /* 0x0000df00ff017b82 */ /* 0x000fe20000000800 */
[----:B------:R-:W-:Y:S05]  /*0010*/  EXIT ;  /* 0x000000000000794d */ /* 0x000fea0003800000 */
.L_x_2:
        /* <DEDUP_REMOVED lines=14> */
.L_x_5:


//--------------------- .nv.shared.reserved.0     --------------------------
	.section	.nv.shared.reserved.0,"aw",@nobits
	.weak		__nv_reservedSMEM_offset_0_alias
	.size		__nv_reservedSMEM_offset_0_alias, 0, 64
	.other		__nv_reservedSMEM_offset_0_alias,@"STO_CUDA_RESERVED_SHARED STV_DEFAULT"
__nv_reservedSMEM_offset_0_alias:
	.zero		0
	.zero		64


//--------------------- .nv.constant0._Z4scanv    --------------------------
	.section	.nv.constant0._Z4scanv,"a",@progbits
	.sectionflags	@""
	.align	4
.nv.constant0._Z4scanv:
	.zero		896


//--------------------- .nv.constant0._Z9histogramv --------------------------
	.section	.nv.constant0._Z9histogramv,"a",@progbits
	.sectionflags	@""
	.align	4
.nv.constant0._Z9histogramv:
	.zero		896


//--------------------- .nv.constant0._Z6reducePfmS_PFfffE --------------------------
	.section	.nv.constant0._Z6reducePfmS_PFfffE,"a",@progbits
	.sectionflags	@""
	.align	4
.nv.constant0._Z6reducePfmS_PFfffE:
	.zero		928


//--------------------- SYMBOLS --------------------------

	.type		.nv.reservedSmem.offset0,@object
	.size		.nv.reservedSmem.offset0,0x4
